//
// Generated by NVIDIA NVVM Compiler
//
// Compiler Build ID: CL-36424714
// Cuda compilation tools, release 13.0, V13.0.88
// Based on NVVM 20.0.0
//

.version 9.0
.target sm_100
.address_size 64

	// .globl	_Z19kernel_map_pid2gtidPlS_l

.visible .entry _Z19kernel_map_pid2gtidPlS_l(
	.param .u64 .ptr .align 1 _Z19kernel_map_pid2gtidPlS_l_param_0,
	.param .u64 .ptr .align 1 _Z19kernel_map_pid2gtidPlS_l_param_1,
	.param .u64 _Z19kernel_map_pid2gtidPlS_l_param_2
)
{
	.reg .pred 	%p<2>;
	.reg .b32 	%r<5>;
	.reg .b64 	%rd<12>;

	ld.param.u64 	%rd2, [_Z19kernel_map_pid2gtidPlS_l_param_0];
	ld.param.u64 	%rd3, [_Z19kernel_map_pid2gtidPlS_l_param_1];
	ld.param.u64 	%rd4, [_Z19kernel_map_pid2gtidPlS_l_param_2];
	mov.u32 	%r1, %ntid.x;
	mov.u32 	%r2, %ctaid.x;
	mov.u32 	%r3, %tid.x;
	mad.lo.s32 	%r4, %r1, %r2, %r3;
	cvt.u64.u32 	%rd1, %r4;
	setp.le.s64 	%p1, %rd4, %rd1;
	@%p1 bra 	$L__BB0_2;
	cvta.to.global.u64 	%rd5, %rd2;
	cvta.to.global.u64 	%rd6, %rd3;
	shl.b64 	%rd7, %rd1, 3;
	add.s64 	%rd8, %rd5, %rd7;
	ld.global.u64 	%rd9, [%rd8];
	shl.b64 	%rd10, %rd9, 3;
	add.s64 	%rd11, %rd6, %rd10;
	st.global.u64 	[%rd11], %rd1;
$L__BB0_2:
	ret;

}


// ===== COMPILED SASS (sm_100) =====

	.target	sm_100

	.elftype	@"ET_EXEC"


//--------------------- .note.nv.tkinfo           --------------------------
	.section	.note.nv.tkinfo,"",@"SHT_NOTE"
	.sectionflags	@"SHF_NOTE_NV_TKINFO"
	.tkinfo
        /*0018*/ 	.word	0x00000002
        /*0030*/ 	.string	""
        /*0030*/ 	.string	"ptxas"
        /*0030*/ 	.string	"Cuda compilation tools, release 13.0, V13.0.88"
        /*0030*/ 	.string	"Build cuda_13.0.r13.0/compiler.36424714_0"
        /*0030*/ 	.string	"-arch sm_100 -m 64 "



//--------------------- .note.nv.cuinfo           --------------------------
	.section	.note.nv.cuinfo,"",@"SHT_NOTE"
	.sectionflags	@"SHF_NOTE_NV_CUINFO"
        /*0018*/ 	.short	0x0002
        /*001a*/ 	.short	0x0064
        /*001c*/ 	.short	0x0082
	.zero		2


//--------------------- .nv.info                  --------------------------
	.section	.nv.info,"",@"SHT_CUDA_INFO"
	.align	4


	//----- nvinfo : EIATTR_REGCOUNT
	.align		4
        /*0000*/ 	.byte	0x04, 0x2f
        /*0002*/ 	.short	(.L_1 - .L_0)
	.align		4
.L_0:
        /*0004*/ 	.word	index@(_Z19kernel_map_pid2gtidPlS_l)
        /*0008*/ 	.word	0x0000000a


	//----- nvinfo : EIATTR_FRAME_SIZE
	.align		4
.L_1:
        /*000c*/ 	.byte	0x04, 0x11
        /*000e*/ 	.short	(.L_3 - .L_2)
	.align		4
.L_2:
        /*0010*/ 	.word	index@(_Z19kernel_map_pid2gtidPlS_l)
        /*0014*/ 	.word	0x00000000


	//----- nvinfo : EIATTR_MIN_STACK_SIZE
	.align		4
.L_3:
        /*0018*/ 	.byte	0x04, 0x12
        /*001a*/ 	.short	(.L_5 - .L_4)
	.align		4
.L_4:
        /*001c*/ 	.word	index@(_Z19kernel_map_pid2gtidPlS_l)
        /*0020*/ 	.word	0x00000000
.L_5:


//--------------------- .nv.compat                --------------------------
	.section	.nv.compat,"",@"SHT_CUDA_COMPAT_INFO"
	.align	4
        /*0000*/ 	.byte	0x02, 0x09, 0x00, 0x00, 0x02, 0x02, 0x01, 0x00, 0x02, 0x05, 0x05, 0x00, 0x03, 0x07, 0x01, 0x01
        /*0010*/ 	.byte	0x02, 0x03, 0x00, 0x00, 0x02, 0x06, 0x01, 0x00, 0x04, 0x0b, 0x08, 0x00, 0x09, 0x00, 0x00, 0x00
        /*0020*/ 	.byte	0x00, 0x00, 0x00, 0x00


//--------------------- .nv.info._Z19kernel_map_pid2gtidPlS_l --------------------------
	.section	.nv.info._Z19kernel_map_pid2gtidPlS_l,"",@"SHT_CUDA_INFO"
	.sectionflags	@""
	.align	4


	//----- nvinfo : EIATTR_CUDA_API_VERSION
	.align		4
        /*0000*/ 	.byte	0x04, 0x37
        /*0002*/ 	.short	(.L_7 - .L_6)
.L_6:
        /*0004*/ 	.word	0x00000082


	//----- nvinfo : EIATTR_KPARAM_INFO
	.align		4
.L_7:
        /*0008*/ 	.byte	0x04, 0x17
        /*000a*/ 	.short	(.L_9 - .L_8)
.L_8:
        /*000c*/ 	.word	0x00000000
        /*0010*/ 	.short	0x0002
        /*0012*/ 	.short	0x0010
        /*0014*/ 	.byte	0x00, 0xf0, 0x21, 0x00


	//----- nvinfo : EIATTR_KPARAM_INFO
	.align		4
.L_9:
        /*0018*/ 	.byte	0x04, 0x17
        /*001a*/ 	.short	(.L_11 - .L_10)
.L_10:
        /*001c*/ 	.word	0x00000000
        /*0020*/ 	.short	0x0001
        /*0022*/ 	.short	0x0008
        /*0024*/ 	.byte	0x00, 0xf5, 0x21, 0x00


	//----- nvinfo : EIATTR_KPARAM_INFO
	.align		4
.L_11:
        /*0028*/ 	.byte	0x04, 0x17
        /*002a*/ 	.short	(.L_13 - .L_12)
.L_12:
        /*002c*/ 	.word	0x00000000
        /*0030*/ 	.short	0x0000
        /*0032*/ 	.short	0x0000
        /*0034*/ 	.byte	0x00, 0xf5, 0x21, 0x00


	//----- nvinfo : EIATTR_SPARSE_MMA_MASK
	.align		4
.L_13:
        /*0038*/ 	.byte	0x03, 0x50
        /*003a*/ 	.short	0x0000


	//----- nvinfo : EIATTR_MAXREG_COUNT
	.align		4
        /*003c*/ 	.byte	0x03, 0x1b
        /*003e*/ 	.short	0x00ff


	//----- nvinfo : EIATTR_MERCURY_ISA_VERSION
	.align		4
        /*0040*/ 	.byte	0x03, 0x5f
        /*0042*/ 	.short	0x0101


	//----- nvinfo : EIATTR_VRC_CTA_INIT_COUNT
	.align		4
        /*0044*/ 	.byte	0x02, 0x4a
	.zero		1
	.zero		1


	//----- nvinfo : EIATTR_EXIT_INSTR_OFFSETS
	.align		4
        /*0048*/ 	.byte	0x04, 0x1c
        /*004a*/ 	.short	(.L_15 - .L_14)


	//   ....[0]....
.L_14:
        /*004c*/ 	.word	0x00000080


	//   ....[1]....
        /*0050*/ 	.word	0x00000120


	//----- nvinfo : EIATTR_CBANK_PARAM_SIZE
	.align		4
.L_15:
        /*0054*/ 	.byte	0x03, 0x19
        /*0056*/ 	.short	0x0018


	//----- nvinfo : EIATTR_PARAM_CBANK
	.align		4
        /*0058*/ 	.byte	0x04, 0x0a
        /*005a*/ 	.short	(.L_17 - .L_16)
	.align		4
.L_16:
        /*005c*/ 	.word	index@(.nv.constant0._Z19kernel_map_pid2gtidPlS_l)
        /*0060*/ 	.short	0x0380
        /*0062*/ 	.short	0x0018


	//----- nvinfo : EIATTR_SW_WAR
	.align		4
.L_17:
        /*0064*/ 	.byte	0x04, 0x36
        /*0066*/ 	.short	(.L_19 - .L_18)
.L_18:
        /*0068*/ 	.word	0x00000008
.L_19:


//--------------------- .nv.callgraph             --------------------------
	.section	.nv.callgraph,"",@"SHT_CUDA_CALLGRAPH"
	.align	4
	.sectionentsize	8
	.align		4
        /*0000*/ 	.word	0x00000000
	.align		4
        /*0004*/ 	.word	0xffffffff
	.align		4
        /*0008*/ 	.word	0x00000000
	.align		4
        /*000c*/ 	.word	0xfffffffe
	.align		4
        /*0010*/ 	.word	0x00000000
	.align		4
        /*0014*/ 	.word	0xfffffffd
	.align		4
        /*0018*/ 	.word	0x00000000
	.align		4
        /*001c*/ 	.word	0xfffffffc


//--------------------- .text._Z19kernel_map_pid2gtidPlS_l --------------------------
	.section	.text._Z19kernel_map_pid2gtidPlS_l,"ax",@progbits
	.align	128
        .global         _Z19kernel_map_pid2gtidPlS_l
        .type           _Z19kernel_map_pid2gtidPlS_l,@function
        .size           _Z19kernel_map_pid2gtidPlS_l,(.L_x_1 - _Z19kernel_map_pid2gtidPlS_l)
        .other          _Z19kernel_map_pid2gtidPlS_l,@"STO_CUDA_ENTRY STV_DEFAULT"
_Z19kernel_map_pid2gtidPlS_l:
.text._Z19kernel_map_pid2gtidPlS_l:
[----:B------:R-:W-:Y:S01]  /*0000*/  LDC R1, c[0x0][0x37c] ;  /* 0x0000df00ff017b82 */ /* 0x000fe20000000800 */
[----:B------:R-:W0:Y:S01]  /*0010*/  S2R R2, SR_CTAID.X ;  /* 0x0000000000027919 */ /* 0x000e220000002500 */
[----:B------:R-:W0:Y:S01]  /*0020*/  LDCU UR4, c[0x0][0x360] ;  /* 0x00006c00ff0477ac */ /* 0x000e220008000800 */
[----:B------:R-:W0:Y:S01]  /*0030*/  S2R R3, SR_TID.X ;  /* 0x0000000000037919 */ /* 0x000e220000002100 */
[----:B------:R-:W1:Y:S01]  /*0040*/  LDCU.64 UR6, c[0x0][0x390] ;  /* 0x00007200ff0677ac */ /* 0x000e620008000a00 */
[----:B0-----:R-:W-:-:S05]  /*0050*/  IMAD R2, R2, UR4, R3 ;  /* 0x0000000402027c24 */ /* 0x001fca000f8e0203 */
[----:B-1----:R-:W-:-:S04]  /*0060*/  ISETP.GE.U32.AND P0, PT, R2, UR6, PT ;  /* 0x0000000602007c0c */ /* 0x002fc8000bf06070 */
[----:B------:R-:W-:-:S13]  /*0070*/  ISETP.GE.AND.EX P0, PT, RZ, UR7, PT, P0 ;  /* 0x00000007ff007c0c */ /* 0x000fda000bf06300 */
[----:B------:R-:W-:Y:S05]  /*0080*/  @P0 EXIT ;  /* 0x000000000000094d */ /* 0x000fea0003800000 */
[----:B------:R-:W0:Y:S01]  /*0090*/  LDCU.128 UR8, c[0x0][0x380] ;  /* 0x00007000ff0877ac */ /* 0x000e220008000c00 */
[----:B------:R-:W1:Y:S01]  /*00a0*/  LDCU.64 UR4, c[0x0][0x358] ;  /* 0x00006b00ff0477ac */ /* 0x000e620008000a00 */
[----:B0-----:R-:W-:-:S04]  /*00b0*/  LEA R4, P0, R2, UR8, 0x3 ;  /* 0x0000000802047c11 */ /* 0x001fc8000f8018ff */
[----:B------:R-:W-:-:S06]  /*00c0*/  LEA.HI.X R5, R2, UR9, RZ, 0x3, P0 ;  /* 0x0000000902057c11 */ /* 0x000fcc00080f1cff */
[----:B-1----:R-:W2:Y:S01]  /*00d0*/  LDG.E.64 R4, desc[UR4][R4.64] ;  /* 0x0000000404047981 */ /* 0x002ea2000c1e1b00 */
[----:B------:R-:W-:Y:S01]  /*00e0*/  IMAD.MOV.U32 R3, RZ, RZ, RZ ;  /* 0x000000ffff037224 */ /* 0x000fe200078e00ff */
[----:B--2---:R-:W-:-:S04]  /*00f0*/  LEA R6, P0, R4, UR10, 0x3 ;  /* 0x0000000a04067c11 */ /* 0x004fc8000f8018ff */
[----:B------:R-:W-:-:S05]  /*0100*/  LEA.HI.X R7, R4, UR11, R5, 0x3, P0 ;  /* 0x0000000b04077c11 */ /* 0x000fca00080f1c05 */
[----:B------:R-:W-:Y:S01]  /*0110*/  STG.E.64 desc[UR4][R6.64], R2 ;  /* 0x0000000206007986 */ /* 0x000fe2000c101b04 */
[----:B------:R-:W-:Y:S05]  /*0120*/  EXIT ;  /* 0x000000000000794d */ /* 0x000fea0003800000 */
.L_x_0:
[----:B------:R-:W-:-:S00]  /*0130*/  BRA `(.L_x_0) ;  /* 0xfffffffc00fc7947 */ /* 0x000fc0000383ffff */
[----:B------:R-:W-:-:S00]  /*0140*/  NOP ;  /* 0x0000000000007918 */ /* 0x000fc00000000000 */
        /* <DEDUP_REMOVED lines=11> */
.L_x_1:


//--------------------- .nv.shared.reserved.0     --------------------------
	.section	.nv.shared.reserved.0,"aw",@nobits
	.weak		__nv_reservedSMEM_offset_0_alias
	.size		__nv_reservedSMEM_offset_0_alias, 0, 64
	.other		__nv_reservedSMEM_offset_0_alias,@"STO_CUDA_RESERVED_SHARED STV_DEFAULT"
__nv_reservedSMEM_offset_0_alias:
	.zero		0
	.zero		64


//--------------------- .nv.constant0._Z19kernel_map_pid2gtidPlS_l --------------------------
	.section	.nv.constant0._Z19kernel_map_pid2gtidPlS_l,"a",@progbits
	.sectionflags	@""
	.align	4
.nv.constant0._Z19kernel_map_pid2gtidPlS_l:
	.zero		920


//--------------------- SYMBOLS --------------------------

	.type		.nv.reservedSmem.offset0,@object
	.size		.nv.reservedSmem.offset0,0x4
